//
// Generated by NVIDIA NVVM Compiler
//
// Compiler Build ID: CL-36424714
// Cuda compilation tools, release 13.0, V13.0.88
// Based on NVVM 20.0.0
//

.version 9.0
.target sm_100
.address_size 64

	// .globl	_Z15vigenereDecryptPcPii

.visible .entry _Z15vigenereDecryptPcPii(
	.param .u64 .ptr .align 1 _Z15vigenereDecryptPcPii_param_0,
	.param .u64 .ptr .align 1 _Z15vigenereDecryptPcPii_param_1,
	.param .u32 _Z15vigenereDecryptPcPii_param_2
)
{
	.reg .pred 	%p<5>;
	.reg .b16 	%rs<10>;
	.reg .b32 	%r<30>;
	.reg .b64 	%rd<9>;

	ld.param.u64 	%rd4, [_Z15vigenereDecryptPcPii_param_0];
	ld.param.u64 	%rd5, [_Z15vigenereDecryptPcPii_param_1];
	ld.param.u32 	%r9, [_Z15vigenereDecryptPcPii_param_2];
	mov.u32 	%r10, %tid.x;
	mov.u32 	%r11, %ctaid.x;
	mov.u32 	%r1, %ntid.x;
	mad.lo.s32 	%r28, %r11, %r1, %r10;
	setp.ge.s32 	%p1, %r28, %r9;
	@%p1 bra 	$L__BB0_5;
	mov.u32 	%r13, %nctaid.x;
	mul.lo.s32 	%r3, %r1, %r13;
	cvta.to.global.u64 	%rd1, %rd4;
	cvta.to.global.u64 	%rd2, %rd5;
	mov.b32 	%r29, 0;
$L__BB0_2:
	cvt.s64.s32 	%rd6, %r28;
	add.s64 	%rd3, %rd1, %rd6;
	ld.global.u8 	%rs1, [%rd3];
	and.b16  	%rs2, %rs1, 223;
	add.s16 	%rs3, %rs2, -91;
	and.b16  	%rs4, %rs3, 255;
	setp.lt.u16 	%p2, %rs4, 230;
	@%p2 bra 	$L__BB0_4;
	cvt.u32.u16 	%r14, %rs1;
	add.s16 	%rs5, %rs1, -91;
	and.b16  	%rs6, %rs5, 255;
	setp.lt.u16 	%p3, %rs6, 230;
	selp.b16 	%rs7, 97, 65, %p3;
	selp.b32 	%r15, 97, 65, %p3;
	mul.wide.s32 	%rd7, %r29, 4;
	add.s64 	%rd8, %rd2, %rd7;
	ld.global.u32 	%r16, [%rd8];
	cvt.s32.s8 	%r17, %r14;
	add.s32 	%r18, %r16, %r15;
	sub.s32 	%r19, %r17, %r18;
	add.s32 	%r20, %r19, 26;
	mul.hi.s32 	%r21, %r20, 1321528399;
	shr.u32 	%r22, %r21, 31;
	shr.u32 	%r23, %r21, 3;
	add.s32 	%r24, %r23, %r22;
	mul.lo.s32 	%r25, %r24, 26;
	sub.s32 	%r26, %r20, %r25;
	cvt.u16.u32 	%rs8, %r26;
	add.s16 	%rs9, %rs7, %rs8;
	st.global.u8 	[%rd3], %rs9;
	add.s32 	%r29, %r29, 1;
$L__BB0_4:
	add.s32 	%r28, %r28, %r3;
	setp.lt.s32 	%p4, %r28, %r9;
	@%p4 bra 	$L__BB0_2;
$L__BB0_5:
	ret;

}


// ===== COMPILED SASS (sm_100) =====

	.target	sm_100

	.elftype	@"ET_EXEC"


//--------------------- .note.nv.tkinfo           --------------------------
	.section	.note.nv.tkinfo,"",@"SHT_NOTE"
	.sectionflags	@"SHF_NOTE_NV_TKINFO"
	.tkinfo
        /*0018*/ 	.word	0x00000002
        /*0030*/ 	.string	""
        /*0030*/ 	.string	"ptxas"
        /*0030*/ 	.string	"Cuda compilation tools, release 13.0, V13.0.88"
        /*0030*/ 	.string	"Build cuda_13.0.r13.0/compiler.36424714_0"
        /*0030*/ 	.string	"-arch sm_100 -m 64 "



//--------------------- .note.nv.cuinfo           --------------------------
	.section	.note.nv.cuinfo,"",@"SHT_NOTE"
	.sectionflags	@"SHF_NOTE_NV_CUINFO"
        /*0018*/ 	.short	0x0002
        /*001a*/ 	.short	0x0064
        /*001c*/ 	.short	0x0082
	.zero		2


//--------------------- .nv.info                  --------------------------
	.section	.nv.info,"",@"SHT_CUDA_INFO"
	.align	4


	//----- nvinfo : EIATTR_REGCOUNT
	.align		4
        /*0000*/ 	.byte	0x04, 0x2f
        /*0002*/ 	.short	(.L_1 - .L_0)
	.align		4
.L_0:
        /*0004*/ 	.word	index@(_Z15vigenereDecryptPcPii)
        /*0008*/ 	.word	0x00000010


	//----- nvinfo : EIATTR_FRAME_SIZE
	.align		4
.L_1:
        /*000c*/ 	.byte	0x04, 0x11
        /*000e*/ 	.short	(.L_3 - .L_2)
	.align		4
.L_2:
        /*0010*/ 	.word	index@(_Z15vigenereDecryptPcPii)
        /*0014*/ 	.word	0x00000000


	//----- nvinfo : EIATTR_MIN_STACK_SIZE
	.align		4
.L_3:
        /*0018*/ 	.byte	0x04, 0x12
        /*001a*/ 	.short	(.L_5 - .L_4)
	.align		4
.L_4:
        /*001c*/ 	.word	index@(_Z15vigenereDecryptPcPii)
        /*0020*/ 	.word	0x00000000
.L_5:


//--------------------- .nv.compat                --------------------------
	.section	.nv.compat,"",@"SHT_CUDA_COMPAT_INFO"
	.align	4
        /*0000*/ 	.byte	0x02, 0x09, 0x00, 0x00, 0x02, 0x02, 0x01, 0x00, 0x02, 0x05, 0x05, 0x00, 0x03, 0x07, 0x01, 0x01
        /*0010*/ 	.byte	0x02, 0x03, 0x00, 0x00, 0x02, 0x06, 0x01, 0x00, 0x04, 0x0b, 0x08, 0x00, 0x09, 0x00, 0x00, 0x00
        /*0020*/ 	.byte	0x00, 0x00, 0x00, 0x00


//--------------------- .nv.info._Z15vigenereDecryptPcPii --------------------------
	.section	.nv.info._Z15vigenereDecryptPcPii,"",@"SHT_CUDA_INFO"
	.sectionflags	@""
	.align	4


	//----- nvinfo : EIATTR_CUDA_API_VERSION
	.align		4
        /*0000*/ 	.byte	0x04, 0x37
        /*0002*/ 	.short	(.L_7 - .L_6)
.L_6:
        /*0004*/ 	.word	0x00000082


	//----- nvinfo : EIATTR_KPARAM_INFO
	.align		4
.L_7:
        /*0008*/ 	.byte	0x04, 0x17
        /*000a*/ 	.short	(.L_9 - .L_8)
.L_8:
        /*000c*/ 	.word	0x00000000
        /*0010*/ 	.short	0x0002
        /*0012*/ 	.short	0x0010
        /*0014*/ 	.byte	0x00, 0xf0, 0x11, 0x00


	//----- nvinfo : EIATTR_KPARAM_INFO
	.align		4
.L_9:
        /*0018*/ 	.byte	0x04, 0x17
        /*001a*/ 	.short	(.L_11 - .L_10)
.L_10:
        /*001c*/ 	.word	0x00000000
        /*0020*/ 	.short	0x0001
        /*0022*/ 	.short	0x0008
        /*0024*/ 	.byte	0x00, 0xf5, 0x21, 0x00


	//----- nvinfo : EIATTR_KPARAM_INFO
	.align		4
.L_11:
        /*0028*/ 	.byte	0x04, 0x17
        /*002a*/ 	.short	(.L_13 - .L_12)
.L_12:
        /*002c*/ 	.word	0x00000000
        /*0030*/ 	.short	0x0000
        /*0032*/ 	.short	0x0000
        /*0034*/ 	.byte	0x00, 0xf5, 0x21, 0x00


	//----- nvinfo : EIATTR_SPARSE_MMA_MASK
	.align		4
.L_13:
        /*0038*/ 	.byte	0x03, 0x50
        /*003a*/ 	.short	0x0000


	//----- nvinfo : EIATTR_MAXREG_COUNT
	.align		4
        /*003c*/ 	.byte	0x03, 0x1b
        /*003e*/ 	.short	0x00ff


	//----- nvinfo : EIATTR_MERCURY_ISA_VERSION
	.align		4
        /*0040*/ 	.byte	0x03, 0x5f
        /*0042*/ 	.short	0x0101


	//----- nvinfo : EIATTR_VRC_CTA_INIT_COUNT
	.align		4
        /*0044*/ 	.byte	0x02, 0x4a
	.zero		1
	.zero		1


	//----- nvinfo : EIATTR_EXIT_INSTR_OFFSETS
	.align		4
        /*0048*/ 	.byte	0x04, 0x1c
        /*004a*/ 	.short	(.L_15 - .L_14)


	//   ....[0]....
.L_14:
        /*004c*/ 	.word	0x00000070


	//   ....[1]....
        /*0050*/ 	.word	0x000002d0


	//----- nvinfo : EIATTR_CRS_STACK_SIZE
	.align		4
.L_15:
        /*0054*/ 	.byte	0x04, 0x1e
        /*0056*/ 	.short	(.L_17 - .L_16)
.L_16:
        /*0058*/ 	.word	0x00000000


	//----- nvinfo : EIATTR_CBANK_PARAM_SIZE
	.align		4
.L_17:
        /*005c*/ 	.byte	0x03, 0x19
        /*005e*/ 	.short	0x0014


	//----- nvinfo : EIATTR_PARAM_CBANK
	.align		4
        /*0060*/ 	.byte	0x04, 0x0a
        /*0062*/ 	.short	(.L_19 - .L_18)
	.align		4
.L_18:
        /*0064*/ 	.word	index@(.nv.constant0._Z15vigenereDecryptPcPii)
        /*0068*/ 	.short	0x0380
        /*006a*/ 	.short	0x0014


	//----- nvinfo : EIATTR_SW_WAR
	.align		4
.L_19:
        /*006c*/ 	.byte	0x04, 0x36
        /*006e*/ 	.short	(.L_21 - .L_20)
.L_20:
        /*0070*/ 	.word	0x00000008
.L_21:


//--------------------- .nv.callgraph             --------------------------
	.section	.nv.callgraph,"",@"SHT_CUDA_CALLGRAPH"
	.align	4
	.sectionentsize	8
	.align		4
        /*0000*/ 	.word	0x00000000
	.align		4
        /*0004*/ 	.word	0xffffffff
	.align		4
        /*0008*/ 	.word	0x00000000
	.align		4
        /*000c*/ 	.word	0xfffffffe
	.align		4
        /*0010*/ 	.word	0x00000000
	.align		4
        /*0014*/ 	.word	0xfffffffd
	.align		4
        /*0018*/ 	.word	0x00000000
	.align		4
        /*001c*/ 	.word	0xfffffffc


//--------------------- .text._Z15vigenereDecryptPcPii --------------------------
	.section	.text._Z15vigenereDecryptPcPii,"ax",@progbits
	.align	128
        .global         _Z15vigenereDecryptPcPii
        .type           _Z15vigenereDecryptPcPii,@function
        .size           _Z15vigenereDecryptPcPii,(.L_x_4 - _Z15vigenereDecryptPcPii)
        .other          _Z15vigenereDecryptPcPii,@"STO_CUDA_ENTRY STV_DEFAULT"
_Z15vigenereDecryptPcPii:
.text._Z15vigenereDecryptPcPii:
[----:B------:R-:W-:Y:S01]  /*0000*/  LDC R1, c[0x0][0x37c] ;  /* 0x0000df00ff017b82 */ /* 0x000fe20000000800 */
[----:B------:R-:W0:Y:S07]  /*0010*/  S2R R0, SR_TID.X ;  /* 0x0000000000007919 */ /* 0x000e2e0000002100 */
[----:B------:R-:W0:Y:S01]  /*0020*/  S2UR UR4, SR_CTAID.X ;  /* 0x00000000000479c3 */ /* 0x000e220000002500 */
[----:B------:R-:W1:Y:S07]  /*0030*/  LDCU UR5, c[0x0][0x390] ;  /* 0x00007200ff0577ac */ /* 0x000e6e0008000800 */
[----:B------:R-:W0:Y:S02]  /*0040*/  LDC R9, c[0x0][0x360] ;  /* 0x0000d800ff097b82 */ /* 0x000e240000000800 */
[----:B0-----:R-:W-:-:S05]  /*0050*/  IMAD R0, R9, UR4, R0 ;  /* 0x0000000409007c24 */ /* 0x001fca000f8e0200 */
[----:B-1----:R-:W-:-:S13]  /*0060*/  ISETP.GE.AND P0, PT, R0, UR5, PT ;  /* 0x0000000500007c0c */ /* 0x002fda000bf06270 */
[----:B------:R-:W-:Y:S05]  /*0070*/  @P0 EXIT ;  /* 0x000000000000094d */ /* 0x000fea0003800000 */
[----:B------:R-:W0:Y:S01]  /*0080*/  LDC.64 R2, c[0x0][0x388] ;  /* 0x0000e200ff027b82 */ /* 0x000e220000000a00 */
[----:B------:R-:W1:Y:S01]  /*0090*/  LDCU UR4, c[0x0][0x370] ;  /* 0x00006e00ff0477ac */ /* 0x000e620008000800 */
[----:B------:R-:W-:Y:S01]  /*00a0*/  IMAD.MOV.U32 R11, RZ, RZ, RZ ;  /* 0x000000ffff0b7224 */ /* 0x000fe200078e00ff */
[----:B------:R-:W2:Y:S01]  /*00b0*/  LDCU.64 UR6, c[0x0][0x358] ;  /* 0x00006b00ff0677ac */ /* 0x000ea20008000a00 */
[----:B------:R-:W3:Y:S01]  /*00c0*/  LDCU UR5, c[0x0][0x390] ;  /* 0x00007200ff0577ac */ /* 0x000ee20008000800 */
[----:B------:R-:W4:Y:S01]  /*00d0*/  LDCU.64 UR8, c[0x0][0x380] ;  /* 0x00007000ff0877ac */ /* 0x000f220008000a00 */
[----:B-1----:R-:W-:-:S07]  /*00e0*/  IMAD R9, R9, UR4, RZ ;  /* 0x0000000409097c24 */ /* 0x002fce000f8e02ff */
.L_x_2:
[----:B-1--4-:R-:W-:-:S04]  /*00f0*/  IADD3 R4, P0, PT, R0, UR8, RZ ;  /* 0x0000000800047c10 */ /* 0x012fc8000ff1e0ff */
[----:B------:R-:W-:-:S05]  /*0100*/  LEA.HI.X.SX32 R5, R0, UR9, 0x1, P0 ;  /* 0x0000000900057c11 */ /* 0x000fca00080f0eff */
[----:B--2---:R-:W2:Y:S01]  /*0110*/  LDG.E.U8 R10, desc[UR6][R4.64] ;  /* 0x00000006040a7981 */ /* 0x004ea2000c1e1100 */
[----:B------:R-:W-:Y:S01]  /*0120*/  IMAD.IADD R0, R9, 0x1, R0 ;  /* 0x0000000109007824 */ /* 0x000fe200078e0200 */
[----:B------:R-:W-:Y:S04]  /*0130*/  BSSY.RECONVERGENT B0, `(.L_x_0) ;  /* 0x0000018000007945 */ /* 0x000fe80003800200 */
[----:B---3--:R-:W-:Y:S02]  /*0140*/  ISETP.GE.AND P0, PT, R0, UR5, PT ;  /* 0x0000000500007c0c */ /* 0x008fe4000bf06270 */
[----:B--2---:R-:W-:-:S05]  /*0150*/  LOP3.LUT R6, R10, 0xdf, RZ, 0xc0, !PT ;  /* 0x000000df0a067812 */ /* 0x004fca00078ec0ff */
[----:B------:R-:W-:-:S05]  /*0160*/  VIADD R6, R6, 0xffffffa5 ;  /* 0xffffffa506067836 */ /* 0x000fca0000000000 */
[----:B------:R-:W-:-:S04]  /*0170*/  LOP3.LUT R6, R6, 0xff, RZ, 0xc0, !PT ;  /* 0x000000ff06067812 */ /* 0x000fc800078ec0ff */
[----:B------:R-:W-:-:S13]  /*0180*/  ISETP.GE.U32.AND P1, PT, R6, 0xe6, PT ;  /* 0x000000e60600780c */ /* 0x000fda0003f26070 */
[----:B------:R-:W-:Y:S05]  /*0190*/  @!P1 BRA `(.L_x_1) ;  /* 0x0000000000449947 */ /* 0x000fea0003800000 */
[----:B0-----:R-:W-:-:S06]  /*01a0*/  IMAD.WIDE R6, R11, 0x4, R2 ;  /* 0x000000040b067825 */ /* 0x001fcc00078e0202 */
[----:B------:R-:W2:Y:S01]  /*01b0*/  LDG.E R6, desc[UR6][R6.64] ;  /* 0x0000000606067981 */ /* 0x000ea2000c1e1900 */
[----:B------:R-:W-:Y:S02]  /*01c0*/  VIADD R8, R10, 0xffffffa5 ;  /* 0xffffffa50a087836 */ /* 0x000fe40000000000 */
[----:B------:R-:W-:-:S03]  /*01d0*/  VIADD R11, R11, 0x1 ;  /* 0x000000010b0b7836 */ /* 0x000fc60000000000 */
[----:B------:R-:W-:-:S04]  /*01e0*/  LOP3.LUT R8, R8, 0xff, RZ, 0xc0, !PT ;  /* 0x000000ff08087812 */ /* 0x000fc800078ec0ff */
[----:B------:R-:W-:Y:S02]  /*01f0*/  ISETP.GE.U32.AND P1, PT, R8, 0xe6, PT ;  /* 0x000000e60800780c */ /* 0x000fe40003f26070 */
[----:B------:R-:W-:Y:S02]  /*0200*/  PRMT R8, R10, 0x8880, RZ ;  /* 0x000088800a087816 */ /* 0x000fe400000000ff */
[----:B--2---:R-:W-:-:S09]  /*0210*/  IADD3 R13, PT, PT, R6, 0x61, RZ ;  /* 0x00000061060d7810 */ /* 0x004fd20007ffe0ff */
[----:B------:R-:W-:-:S05]  /*0220*/  @P1 VIADD R13, R6, 0x41 ;  /* 0x00000041060d1836 */ /* 0x000fca0000000000 */
[----:B------:R-:W-:-:S05]  /*0230*/  IADD3 R8, PT, PT, R8, 0x1a, -R13 ;  /* 0x0000001a08087810 */ /* 0x000fca0007ffe80d */
[----:B------:R-:W-:-:S05]  /*0240*/  IMAD.HI R10, R8, 0x4ec4ec4f, RZ ;  /* 0x4ec4ec4f080a7827 */ /* 0x000fca00078e02ff */
[----:B------:R-:W-:-:S04]  /*0250*/  SHF.R.U32.HI R13, RZ, 0x1f, R10 ;  /* 0x0000001fff0d7819 */ /* 0x000fc8000001160a */
[----:B------:R-:W-:-:S05]  /*0260*/  LEA.HI R13, R10, R13, RZ, 0x1d ;  /* 0x0000000d0a0d7211 */ /* 0x000fca00078fe8ff */
[----:B------:R-:W-:-:S04]  /*0270*/  IMAD R13, R13, -0x1a, R8 ;  /* 0xffffffe60d0d7824 */ /* 0x000fc800078e0208 */
[C---:B------:R-:W-:Y:S01]  /*0280*/  VIADD R7, R13.reuse, 0x61 ;  /* 0x000000610d077836 */ /* 0x040fe20000000000 */
[----:B------:R-:W-:-:S05]  /*0290*/  @P1 IADD3 R7, PT, PT, R13, 0x41, RZ ;  /* 0x000000410d071810 */ /* 0x000fca0007ffe0ff */
[----:B------:R1:W-:Y:S02]  /*02a0*/  STG.E.U8 desc[UR6][R4.64], R7 ;  /* 0x0000000704007986 */ /* 0x0003e4000c101106 */
.L_x_1:
[----:B------:R-:W-:Y:S05]  /*02b0*/  BSYNC.RECONVERGENT B0 ;  /* 0x0000000000007941 */ /* 0x000fea0003800200 */
.L_x_0:
[----:B------:R-:W-:Y:S05]  /*02c0*/  @!P0 BRA `(.L_x_2) ;  /* 0xfffffffc00888947 */ /* 0x000fea000383ffff */
[----:B------:R-:W-:Y:S05]  /*02d0*/  EXIT ;  /* 0x000000000000794d */ /* 0x000fea0003800000 */
.L_x_3:
[----:B------:R-:W-:-:S00]  /*02e0*/  BRA `(.L_x_3) ;  /* 0xfffffffc00fc7947 */ /* 0x000fc0000383ffff */
[----:B------:R-:W-:-:S00]  /*02f0*/  NOP ;  /* 0x0000000000007918 */ /* 0x000fc00000000000 */
        /* <DEDUP_REMOVED lines=8> */
.L_x_4:


//--------------------- .nv.shared.reserved.0     --------------------------
	.section	.nv.shared.reserved.0,"aw",@nobits
	.weak		__nv_reservedSMEM_offset_0_alias
	.size		__nv_reservedSMEM_offset_0_alias, 0, 64
	.other		__nv_reservedSMEM_offset_0_alias,@"STO_CUDA_RESERVED_SHARED STV_DEFAULT"
__nv_reservedSMEM_offset_0_alias:
	.zero		0
	.zero		64


//--------------------- .nv.constant0._Z15vigenereDecryptPcPii --------------------------
	.section	.nv.constant0._Z15vigenereDecryptPcPii,"a",@progbits
	.sectionflags	@""
	.align	4
.nv.constant0._Z15vigenereDecryptPcPii:
	.zero		916


//--------------------- SYMBOLS --------------------------

	.type		.nv.reservedSmem.offset0,@object
	.size		.nv.reservedSmem.offset0,0x4
